//
// Generated by NVIDIA NVVM Compiler
//
// Compiler Build ID: CL-36424714
// Cuda compilation tools, release 13.0, V13.0.88
// Based on NVVM 20.0.0
//

.version 9.0
.target sm_100
.address_size 64

	// .globl	_Z15matrixTransposePfS_i

.visible .entry _Z15matrixTransposePfS_i(
	.param .u64 .ptr .align 1 _Z15matrixTransposePfS_i_param_0,
	.param .u64 .ptr .align 1 _Z15matrixTransposePfS_i_param_1,
	.param .u32 _Z15matrixTransposePfS_i_param_2
)
{
	.reg .pred 	%p<2>;
	.reg .b32 	%r<13>;
	.reg .b32 	%f<2>;
	.reg .b64 	%rd<9>;

	ld.param.u64 	%rd1, [_Z15matrixTransposePfS_i_param_0];
	ld.param.u64 	%rd2, [_Z15matrixTransposePfS_i_param_1];
	ld.param.u32 	%r3, [_Z15matrixTransposePfS_i_param_2];
	mov.u32 	%r4, %ctaid.y;
	mov.u32 	%r5, %ntid.y;
	mov.u32 	%r6, %tid.y;
	mad.lo.s32 	%r1, %r4, %r5, %r6;
	mov.u32 	%r7, %ctaid.x;
	mov.u32 	%r8, %ntid.x;
	mov.u32 	%r9, %tid.x;
	mad.lo.s32 	%r2, %r7, %r8, %r9;
	max.s32 	%r10, %r1, %r2;
	setp.ge.s32 	%p1, %r10, %r3;
	@%p1 bra 	$L__BB0_2;
	cvta.to.global.u64 	%rd3, %rd2;
	cvta.to.global.u64 	%rd4, %rd1;
	mad.lo.s32 	%r11, %r3, %r1, %r2;
	mul.wide.s32 	%rd5, %r11, 4;
	add.s64 	%rd6, %rd3, %rd5;
	ld.global.f32 	%f1, [%rd6];
	mad.lo.s32 	%r12, %r3, %r2, %r1;
	mul.wide.s32 	%rd7, %r12, 4;
	add.s64 	%rd8, %rd4, %rd7;
	st.global.f32 	[%rd8], %f1;
$L__BB0_2:
	ret;

}


// ===== COMPILED SASS (sm_100) =====

	.target	sm_100

	.elftype	@"ET_EXEC"


//--------------------- .note.nv.tkinfo           --------------------------
	.section	.note.nv.tkinfo,"",@"SHT_NOTE"
	.sectionflags	@"SHF_NOTE_NV_TKINFO"
	.tkinfo
        /*0018*/ 	.word	0x00000002
        /*0030*/ 	.string	""
        /*0030*/ 	.string	"ptxas"
        /*0030*/ 	.string	"Cuda compilation tools, release 13.0, V13.0.88"
        /*0030*/ 	.string	"Build cuda_13.0.r13.0/compiler.36424714_0"
        /*0030*/ 	.string	"-arch sm_100 -m 64 "



//--------------------- .note.nv.cuinfo           --------------------------
	.section	.note.nv.cuinfo,"",@"SHT_NOTE"
	.sectionflags	@"SHF_NOTE_NV_CUINFO"
        /*0018*/ 	.short	0x0002
        /*001a*/ 	.short	0x0064
        /*001c*/ 	.short	0x0082
	.zero		2


//--------------------- .nv.info                  --------------------------
	.section	.nv.info,"",@"SHT_CUDA_INFO"
	.align	4


	//----- nvinfo : EIATTR_REGCOUNT
	.align		4
        /*0000*/ 	.byte	0x04, 0x2f
        /*0002*/ 	.short	(.L_1 - .L_0)
	.align		4
.L_0:
        /*0004*/ 	.word	index@(_Z15matrixTransposePfS_i)
        /*0008*/ 	.word	0x0000000a


	//----- nvinfo : EIATTR_FRAME_SIZE
	.align		4
.L_1:
        /*000c*/ 	.byte	0x04, 0x11
        /*000e*/ 	.short	(.L_3 - .L_2)
	.align		4
.L_2:
        /*0010*/ 	.word	index@(_Z15matrixTransposePfS_i)
        /*0014*/ 	.word	0x00000000


	//----- nvinfo : EIATTR_MIN_STACK_SIZE
	.align		4
.L_3:
        /*0018*/ 	.byte	0x04, 0x12
        /*001a*/ 	.short	(.L_5 - .L_4)
	.align		4
.L_4:
        /*001c*/ 	.word	index@(_Z15matrixTransposePfS_i)
        /*0020*/ 	.word	0x00000000
.L_5:


//--------------------- .nv.compat                --------------------------
	.section	.nv.compat,"",@"SHT_CUDA_COMPAT_INFO"
	.align	4
        /*0000*/ 	.byte	0x02, 0x09, 0x00, 0x00, 0x02, 0x02, 0x01, 0x00, 0x02, 0x05, 0x05, 0x00, 0x03, 0x07, 0x01, 0x01
        /*0010*/ 	.byte	0x02, 0x03, 0x00, 0x00, 0x02, 0x06, 0x01, 0x00, 0x04, 0x0b, 0x08, 0x00, 0x09, 0x00, 0x00, 0x00
        /*0020*/ 	.byte	0x00, 0x00, 0x00, 0x00


//--------------------- .nv.info._Z15matrixTransposePfS_i --------------------------
	.section	.nv.info._Z15matrixTransposePfS_i,"",@"SHT_CUDA_INFO"
	.sectionflags	@""
	.align	4


	//----- nvinfo : EIATTR_CUDA_API_VERSION
	.align		4
        /*0000*/ 	.byte	0x04, 0x37
        /*0002*/ 	.short	(.L_7 - .L_6)
.L_6:
        /*0004*/ 	.word	0x00000082


	//----- nvinfo : EIATTR_KPARAM_INFO
	.align		4
.L_7:
        /*0008*/ 	.byte	0x04, 0x17
        /*000a*/ 	.short	(.L_9 - .L_8)
.L_8:
        /*000c*/ 	.word	0x00000000
        /*0010*/ 	.short	0x0002
        /*0012*/ 	.short	0x0010
        /*0014*/ 	.byte	0x00, 0xf0, 0x11, 0x00


	//----- nvinfo : EIATTR_KPARAM_INFO
	.align		4
.L_9:
        /*0018*/ 	.byte	0x04, 0x17
        /*001a*/ 	.short	(.L_11 - .L_10)
.L_10:
        /*001c*/ 	.word	0x00000000
        /*0020*/ 	.short	0x0001
        /*0022*/ 	.short	0x0008
        /*0024*/ 	.byte	0x00, 0xf5, 0x21, 0x00


	//----- nvinfo : EIATTR_KPARAM_INFO
	.align		4
.L_11:
        /*0028*/ 	.byte	0x04, 0x17
        /*002a*/ 	.short	(.L_13 - .L_12)
.L_12:
        /*002c*/ 	.word	0x00000000
        /*0030*/ 	.short	0x0000
        /*0032*/ 	.short	0x0000
        /*0034*/ 	.byte	0x00, 0xf5, 0x21, 0x00


	//----- nvinfo : EIATTR_SPARSE_MMA_MASK
	.align		4
.L_13:
        /*0038*/ 	.byte	0x03, 0x50
        /*003a*/ 	.short	0x0000


	//----- nvinfo : EIATTR_MAXREG_COUNT
	.align		4
        /*003c*/ 	.byte	0x03, 0x1b
        /*003e*/ 	.short	0x00ff


	//----- nvinfo : EIATTR_MERCURY_ISA_VERSION
	.align		4
        /*0040*/ 	.byte	0x03, 0x5f
        /*0042*/ 	.short	0x0101


	//----- nvinfo : EIATTR_VRC_CTA_INIT_COUNT
	.align		4
        /*0044*/ 	.byte	0x02, 0x4a
	.zero		1
	.zero		1


	//----- nvinfo : EIATTR_EXIT_INSTR_OFFSETS
	.align		4
        /*0048*/ 	.byte	0x04, 0x1c
        /*004a*/ 	.short	(.L_15 - .L_14)


	//   ....[0]....
.L_14:
        /*004c*/ 	.word	0x000000c0


	//   ....[1]....
        /*0050*/ 	.word	0x00000160


	//----- nvinfo : EIATTR_CBANK_PARAM_SIZE
	.align		4
.L_15:
        /*0054*/ 	.byte	0x03, 0x19
        /*0056*/ 	.short	0x0014


	//----- nvinfo : EIATTR_PARAM_CBANK
	.align		4
        /*0058*/ 	.byte	0x04, 0x0a
        /*005a*/ 	.short	(.L_17 - .L_16)
	.align		4
.L_16:
        /*005c*/ 	.word	index@(.nv.constant0._Z15matrixTransposePfS_i)
        /*0060*/ 	.short	0x0380
        /*0062*/ 	.short	0x0014


	//----- nvinfo : EIATTR_SW_WAR
	.align		4
.L_17:
        /*0064*/ 	.byte	0x04, 0x36
        /*0066*/ 	.short	(.L_19 - .L_18)
.L_18:
        /*0068*/ 	.word	0x00000008
.L_19:


//--------------------- .nv.callgraph             --------------------------
	.section	.nv.callgraph,"",@"SHT_CUDA_CALLGRAPH"
	.align	4
	.sectionentsize	8
	.align		4
        /*0000*/ 	.word	0x00000000
	.align		4
        /*0004*/ 	.word	0xffffffff
	.align		4
        /*0008*/ 	.word	0x00000000
	.align		4
        /*000c*/ 	.word	0xfffffffe
	.align		4
        /*0010*/ 	.word	0x00000000
	.align		4
        /*0014*/ 	.word	0xfffffffd
	.align		4
        /*0018*/ 	.word	0x00000000
	.align		4
        /*001c*/ 	.word	0xfffffffc


//--------------------- .text._Z15matrixTransposePfS_i --------------------------
	.section	.text._Z15matrixTransposePfS_i,"ax",@progbits
	.align	128
        .global         _Z15matrixTransposePfS_i
        .type           _Z15matrixTransposePfS_i,@function
        .size           _Z15matrixTransposePfS_i,(.L_x_1 - _Z15matrixTransposePfS_i)
        .other          _Z15matrixTransposePfS_i,@"STO_CUDA_ENTRY STV_DEFAULT"
_Z15matrixTransposePfS_i:
.text._Z15matrixTransposePfS_i:
[----:B------:R-:W-:Y:S01]  /*0000*/  LDC R1, c[0x0][0x37c] ;  /* 0x0000df00ff017b82 */ /* 0x000fe20000000800 */
[----:B------:R-:W0:Y:S07]  /*0010*/  S2R R3, SR_TID.Y ;  /* 0x0000000000037919 */ /* 0x000e2e0000002200 */
[----:B------:R-:W0:Y:S01]  /*0020*/  LDC R0, c[0x0][0x364] ;  /* 0x0000d900ff007b82 */ /* 0x000e220000000800 */
[----:B------:R-:W1:Y:S01]  /*0030*/  LDCU UR6, c[0x0][0x390] ;  /* 0x00007200ff0677ac */ /* 0x000e620008000800 */
[----:B------:R-:W2:Y:S06]  /*0040*/  S2R R2, SR_TID.X ;  /* 0x0000000000027919 */ /* 0x000eac0000002100 */
[----:B------:R-:W0:Y:S08]  /*0050*/  S2UR UR4, SR_CTAID.Y ;  /* 0x00000000000479c3 */ /* 0x000e300000002600 */
[----:B------:R-:W2:Y:S08]  /*0060*/  S2UR UR5, SR_CTAID.X ;  /* 0x00000000000579c3 */ /* 0x000eb00000002500 */
[----:B------:R-:W2:Y:S01]  /*0070*/  LDC R7, c[0x0][0x360] ;  /* 0x0000d800ff077b82 */ /* 0x000ea20000000800 */
[----:B0-----:R-:W-:-:S02]  /*0080*/  IMAD R0, R0, UR4, R3 ;  /* 0x0000000400007c24 */ /* 0x001fc4000f8e0203 */
[----:B--2---:R-:W-:-:S05]  /*0090*/  IMAD R7, R7, UR5, R2 ;  /* 0x0000000507077c24 */ /* 0x004fca000f8e0202 */
[----:B------:R-:W-:-:S04]  /*00a0*/  VIMNMX R2, PT, PT, R0, R7, !PT ;  /* 0x0000000700027248 */ /* 0x000fc80007fe0100 */
[----:B-1----:R-:W-:-:S13]  /*00b0*/  ISETP.GE.AND P0, PT, R2, UR6, PT ;  /* 0x0000000602007c0c */ /* 0x002fda000bf06270 */
[----:B------:R-:W-:Y:S05]  /*00c0*/  @P0 EXIT ;  /* 0x000000000000094d */ /* 0x000fea0003800000 */
[----:B------:R-:W0:Y:S01]  /*00d0*/  LDC.64 R2, c[0x0][0x388] ;  /* 0x0000e200ff027b82 */ /* 0x000e220000000a00 */
[----:B------:R-:W1:Y:S01]  /*00e0*/  LDCU.64 UR4, c[0x0][0x358] ;  /* 0x00006b00ff0477ac */ /* 0x000e620008000a00 */
[----:B------:R-:W-:-:S04]  /*00f0*/  IMAD R5, R0, UR6, R7 ;  /* 0x0000000600057c24 */ /* 0x000fc8000f8e0207 */
[----:B0-----:R-:W-:Y:S02]  /*0100*/  IMAD.WIDE R2, R5, 0x4, R2 ;  /* 0x0000000405027825 */ /* 0x001fe400078e0202 */
[----:B------:R-:W0:Y:S04]  /*0110*/  LDC.64 R4, c[0x0][0x380] ;  /* 0x0000e000ff047b82 */ /* 0x000e280000000a00 */
[----:B-1----:R-:W2:Y:S01]  /*0120*/  LDG.E R3, desc[UR4][R2.64] ;  /* 0x0000000402037981 */ /* 0x002ea2000c1e1900 */
[----:B------:R-:W-:-:S04]  /*0130*/  IMAD R7, R7, UR6, R0 ;  /* 0x0000000607077c24 */ /* 0x000fc8000f8e0200 */
[----:B0-----:R-:W-:-:S05]  /*0140*/  IMAD.WIDE R4, R7, 0x4, R4 ;  /* 0x0000000407047825 */ /* 0x001fca00078e0204 */
[----:B--2---:R-:W-:Y:S01]  /*0150*/  STG.E desc[UR4][R4.64], R3 ;  /* 0x0000000304007986 */ /* 0x004fe2000c101904 */
[----:B------:R-:W-:Y:S05]  /*0160*/  EXIT ;  /* 0x000000000000794d */ /* 0x000fea0003800000 */
.L_x_0:
[----:B------:R-:W-:-:S00]  /*0170*/  BRA `(.L_x_0) ;  /* 0xfffffffc00fc7947 */ /* 0x000fc0000383ffff */
[----:B------:R-:W-:-:S00]  /*0180*/  NOP ;  /* 0x0000000000007918 */ /* 0x000fc00000000000 */
[----:B------:R-:W-:-:S00]  /*0190*/  NOP ;  /* 0x0000000000007918 */ /* 0x000fc00000000000 */
[----:B------:R-:W-:-:S00]  /*01a0*/  NOP ;  /* 0x0000000000007918 */ /* 0x000fc00000000000 */
[----:B------:R-:W-:-:S00]  /*01b0*/  NOP ;  /* 0x0000000000007918 */ /* 0x000fc00000000000 */
[----:B------:R-:W-:-:S00]  /*01c0*/  NOP ;  /* 0x0000000000007918 */ /* 0x000fc00000000000 */
[----:B------:R-:W-:-:S00]  /*01d0*/  NOP ;  /* 0x0000000000007918 */ /* 0x000fc00000000000 */
[----:B------:R-:W-:-:S00]  /*01e0*/  NOP ;  /* 0x0000000000007918 */ /* 0x000fc00000000000 */
[----:B------:R-:W-:-:S00]  /*01f0*/  NOP ;  /* 0x0000000000007918 */ /* 0x000fc00000000000 */
.L_x_1:


//--------------------- .nv.shared.reserved.0     --------------------------
	.section	.nv.shared.reserved.0,"aw",@nobits
	.weak		__nv_reservedSMEM_offset_0_alias
	.size		__nv_reservedSMEM_offset_0_alias, 0, 64
	.other		__nv_reservedSMEM_offset_0_alias,@"STO_CUDA_RESERVED_SHARED STV_DEFAULT"
__nv_reservedSMEM_offset_0_alias:
	.zero		0
	.zero		64


//--------------------- .nv.constant0._Z15matrixTransposePfS_i --------------------------
	.section	.nv.constant0._Z15matrixTransposePfS_i,"a",@progbits
	.sectionflags	@""
	.align	4
.nv.constant0._Z15matrixTransposePfS_i:
	.zero		916


//--------------------- SYMBOLS --------------------------

	.type		.nv.reservedSmem.offset0,@object
	.size		.nv.reservedSmem.offset0,0x4
